//
// Generated by NVIDIA NVVM Compiler
//
// Compiler Build ID: CL-36424714
// Cuda compilation tools, release 13.0, V13.0.88
// Based on NVVM 20.0.0
//

.version 9.0
.target sm_100
.address_size 64

	// .globl	_Z15reduction_naivePKiPii
// _ZZ15reduction_naivePKiPiiE10partialSum has been demoted

.visible .entry _Z15reduction_naivePKiPii(
	.param .u64 .ptr .align 1 _Z15reduction_naivePKiPii_param_0,
	.param .u64 .ptr .align 1 _Z15reduction_naivePKiPii_param_1,
	.param .u32 _Z15reduction_naivePKiPii_param_2
)
{
	.reg .pred 	%p<4>;
	.reg .b32 	%r<27>;
	.reg .b64 	%rd<11>;
	// demoted variable
	.shared .align 4 .b8 _ZZ15reduction_naivePKiPiiE10partialSum[32];
	ld.param.u64 	%rd2, [_Z15reduction_naivePKiPii_param_0];
	ld.param.u64 	%rd1, [_Z15reduction_naivePKiPii_param_1];
	cvta.to.global.u64 	%rd3, %rd2;
	mov.u32 	%r1, %ntid.x;
	mov.u32 	%r2, %ctaid.x;
	mov.u32 	%r3, %tid.x;
	mul.lo.s32 	%r8, %r1, %r2;
	shl.b32 	%r9, %r8, 1;
	add.s32 	%r10, %r9, %r3;
	mul.wide.u32 	%rd4, %r10, 4;
	add.s64 	%rd5, %rd3, %rd4;
	ld.global.u32 	%r11, [%rd5];
	shl.b32 	%r12, %r3, 2;
	mov.u32 	%r13, _ZZ15reduction_naivePKiPiiE10partialSum;
	add.s32 	%r14, %r13, %r12;
	st.shared.u32 	[%r14], %r11;
	mul.wide.s32 	%rd6, %r1, 4;
	add.s64 	%rd7, %rd5, %rd6;
	ld.global.u32 	%r15, [%rd7];
	shl.b32 	%r16, %r1, 2;
	add.s32 	%r17, %r14, %r16;
	st.shared.u32 	[%r17], %r15;
	add.s32 	%r4, %r14, %r12;
	mov.b32 	%r26, 1;
$L__BB0_1:
	bar.sync 	0;
	add.s32 	%r18, %r26, -1;
	and.b32  	%r19, %r18, %r3;
	setp.ne.s32 	%p1, %r19, 0;
	@%p1 bra 	$L__BB0_3;
	shl.b32 	%r20, %r26, 2;
	add.s32 	%r21, %r4, %r20;
	ld.shared.u32 	%r22, [%r21];
	ld.shared.u32 	%r23, [%r4];
	add.s32 	%r24, %r23, %r22;
	st.shared.u32 	[%r4], %r24;
$L__BB0_3:
	shl.b32 	%r26, %r26, 1;
	setp.le.u32 	%p2, %r26, %r1;
	@%p2 bra 	$L__BB0_1;
	bar.sync 	0;
	setp.ne.s32 	%p3, %r3, 0;
	@%p3 bra 	$L__BB0_6;
	ld.shared.u32 	%r25, [_ZZ15reduction_naivePKiPiiE10partialSum];
	cvta.to.global.u64 	%rd8, %rd1;
	mul.wide.u32 	%rd9, %r2, 4;
	add.s64 	%rd10, %rd8, %rd9;
	st.global.u32 	[%rd10], %r25;
$L__BB0_6:
	ret;

}


// ===== COMPILED SASS (sm_100) =====

	.target	sm_100

	.elftype	@"ET_EXEC"


//--------------------- .note.nv.tkinfo           --------------------------
	.section	.note.nv.tkinfo,"",@"SHT_NOTE"
	.sectionflags	@"SHF_NOTE_NV_TKINFO"
	.tkinfo
        /*0018*/ 	.word	0x00000002
        /*0030*/ 	.string	""
        /*0030*/ 	.string	"ptxas"
        /*0030*/ 	.string	"Cuda compilation tools, release 13.0, V13.0.88"
        /*0030*/ 	.string	"Build cuda_13.0.r13.0/compiler.36424714_0"
        /*0030*/ 	.string	"-arch sm_100 -m 64 "



//--------------------- .note.nv.cuinfo           --------------------------
	.section	.note.nv.cuinfo,"",@"SHT_NOTE"
	.sectionflags	@"SHF_NOTE_NV_CUINFO"
        /*0018*/ 	.short	0x0002
        /*001a*/ 	.short	0x0064
        /*001c*/ 	.short	0x0082
	.zero		2


//--------------------- .nv.info                  --------------------------
	.section	.nv.info,"",@"SHT_CUDA_INFO"
	.align	4


	//----- nvinfo : EIATTR_REGCOUNT
	.align		4
        /*0000*/ 	.byte	0x04, 0x2f
        /*0002*/ 	.short	(.L_1 - .L_0)
	.align		4
.L_0:
        /*0004*/ 	.word	index@(_Z15reduction_naivePKiPii)
        /*0008*/ 	.word	0x00000012


	//----- nvinfo : EIATTR_FRAME_SIZE
	.align		4
.L_1:
        /*000c*/ 	.byte	0x04, 0x11
        /*000e*/ 	.short	(.L_3 - .L_2)
	.align		4
.L_2:
        /*0010*/ 	.word	index@(_Z15reduction_naivePKiPii)
        /*0014*/ 	.word	0x00000000


	//----- nvinfo : EIATTR_MIN_STACK_SIZE
	.align		4
.L_3:
        /*0018*/ 	.byte	0x04, 0x12
        /*001a*/ 	.short	(.L_5 - .L_4)
	.align		4
.L_4:
        /*001c*/ 	.word	index@(_Z15reduction_naivePKiPii)
        /*0020*/ 	.word	0x00000000
.L_5:


//--------------------- .nv.compat                --------------------------
	.section	.nv.compat,"",@"SHT_CUDA_COMPAT_INFO"
	.align	4
        /*0000*/ 	.byte	0x02, 0x09, 0x00, 0x00, 0x02, 0x02, 0x01, 0x00, 0x02, 0x05, 0x05, 0x00, 0x03, 0x07, 0x01, 0x01
        /*0010*/ 	.byte	0x02, 0x03, 0x00, 0x00, 0x02, 0x06, 0x01, 0x00, 0x04, 0x0b, 0x08, 0x00, 0x09, 0x00, 0x00, 0x00
        /*0020*/ 	.byte	0x00, 0x00, 0x00, 0x00


//--------------------- .nv.info._Z15reduction_naivePKiPii --------------------------
	.section	.nv.info._Z15reduction_naivePKiPii,"",@"SHT_CUDA_INFO"
	.sectionflags	@""
	.align	4


	//----- nvinfo : EIATTR_CUDA_API_VERSION
	.align		4
        /*0000*/ 	.byte	0x04, 0x37
        /*0002*/ 	.short	(.L_7 - .L_6)
.L_6:
        /*0004*/ 	.word	0x00000082


	//----- nvinfo : EIATTR_KPARAM_INFO
	.align		4
.L_7:
        /*0008*/ 	.byte	0x04, 0x17
        /*000a*/ 	.short	(.L_9 - .L_8)
.L_8:
        /*000c*/ 	.word	0x00000000
        /*0010*/ 	.short	0x0002
        /*0012*/ 	.short	0x0010
        /*0014*/ 	.byte	0x00, 0xf0, 0x11, 0x00


	//----- nvinfo : EIATTR_KPARAM_INFO
	.align		4
.L_9:
        /*0018*/ 	.byte	0x04, 0x17
        /*001a*/ 	.short	(.L_11 - .L_10)
.L_10:
        /*001c*/ 	.word	0x00000000
        /*0020*/ 	.short	0x0001
        /*0022*/ 	.short	0x0008
        /*0024*/ 	.byte	0x00, 0xf5, 0x21, 0x00


	//----- nvinfo : EIATTR_KPARAM_INFO
	.align		4
.L_11:
        /*0028*/ 	.byte	0x04, 0x17
        /*002a*/ 	.short	(.L_13 - .L_12)
.L_12:
        /*002c*/ 	.word	0x00000000
        /*0030*/ 	.short	0x0000
        /*0032*/ 	.short	0x0000
        /*0034*/ 	.byte	0x00, 0xf5, 0x21, 0x00


	//----- nvinfo : EIATTR_SPARSE_MMA_MASK
	.align		4
.L_13:
        /*0038*/ 	.byte	0x03, 0x50
        /*003a*/ 	.short	0x0000


	//----- nvinfo : EIATTR_MAXREG_COUNT
	.align		4
        /*003c*/ 	.byte	0x03, 0x1b
        /*003e*/ 	.short	0x00ff


	//----- nvinfo : EIATTR_NUM_BARRIERS
	.align		4
        /*0040*/ 	.byte	0x02, 0x4c
        /*0042*/ 	.byte	0x01
	.zero		1


	//----- nvinfo : EIATTR_MERCURY_ISA_VERSION
	.align		4
        /*0044*/ 	.byte	0x03, 0x5f
        /*0046*/ 	.short	0x0101


	//----- nvinfo : EIATTR_VRC_CTA_INIT_COUNT
	.align		4
        /*0048*/ 	.byte	0x02, 0x4a
	.zero		1
	.zero		1


	//----- nvinfo : EIATTR_EXIT_INSTR_OFFSETS
	.align		4
        /*004c*/ 	.byte	0x04, 0x1c
        /*004e*/ 	.short	(.L_15 - .L_14)


	//   ....[0]....
.L_14:
        /*0050*/ 	.word	0x00000220


	//   ....[1]....
        /*0054*/ 	.word	0x000002a0


	//----- nvinfo : EIATTR_CBANK_PARAM_SIZE
	.align		4
.L_15:
        /*0058*/ 	.byte	0x03, 0x19
        /*005a*/ 	.short	0x0014


	//----- nvinfo : EIATTR_PARAM_CBANK
	.align		4
        /*005c*/ 	.byte	0x04, 0x0a
        /*005e*/ 	.short	(.L_17 - .L_16)
	.align		4
.L_16:
        /*0060*/ 	.word	index@(.nv.constant0._Z15reduction_naivePKiPii)
        /*0064*/ 	.short	0x0380
        /*0066*/ 	.short	0x0014


	//----- nvinfo : EIATTR_SW_WAR
	.align		4
.L_17:
        /*0068*/ 	.byte	0x04, 0x36
        /*006a*/ 	.short	(.L_19 - .L_18)
.L_18:
        /*006c*/ 	.word	0x00000008
.L_19:


//--------------------- .nv.callgraph             --------------------------
	.section	.nv.callgraph,"",@"SHT_CUDA_CALLGRAPH"
	.align	4
	.sectionentsize	8
	.align		4
        /*0000*/ 	.word	0x00000000
	.align		4
        /*0004*/ 	.word	0xffffffff
	.align		4
        /*0008*/ 	.word	0x00000000
	.align		4
        /*000c*/ 	.word	0xfffffffe
	.align		4
        /*0010*/ 	.word	0x00000000
	.align		4
        /*0014*/ 	.word	0xfffffffd
	.align		4
        /*0018*/ 	.word	0x00000000
	.align		4
        /*001c*/ 	.word	0xfffffffc


//--------------------- .text._Z15reduction_naivePKiPii --------------------------
	.section	.text._Z15reduction_naivePKiPii,"ax",@progbits
	.align	128
        .global         _Z15reduction_naivePKiPii
        .type           _Z15reduction_naivePKiPii,@function
        .size           _Z15reduction_naivePKiPii,(.L_x_2 - _Z15reduction_naivePKiPii)
        .other          _Z15reduction_naivePKiPii,@"STO_CUDA_ENTRY STV_DEFAULT"
_Z15reduction_naivePKiPii:
.text._Z15reduction_naivePKiPii:
[----:B------:R-:W-:Y:S01]  /*0000*/  LDC R1, c[0x0][0x37c] ;  /* 0x0000df00ff017b82 */ /* 0x000fe20000000800 */
[----:B------:R-:W0:Y:S07]  /*0010*/  S2R R13, SR_CTAID.X ;  /* 0x00000000000d7919 */ /* 0x000e2e0000002500 */
[----:B------:R-:W0:Y:S01]  /*0020*/  LDC R6, c[0x0][0x360] ;  /* 0x0000d800ff067b82 */ /* 0x000e220000000800 */
[----:B------:R-:W1:Y:S01]  /*0030*/  LDCU.64 UR6, c[0x0][0x358] ;  /* 0x00006b00ff0677ac */ /* 0x000e620008000a00 */
[----:B------:R-:W2:Y:S06]  /*0040*/  S2R R15, SR_TID.X ;  /* 0x00000000000f7919 */ /* 0x000eac0000002100 */
[----:B------:R-:W3:Y:S01]  /*0050*/  LDC.64 R2, c[0x0][0x380] ;  /* 0x0000e000ff027b82 */ /* 0x000ee20000000a00 */
[----:B0-----:R-:W-:-:S04]  /*0060*/  IMAD R0, R6, R13, RZ ;  /* 0x0000000d06007224 */ /* 0x001fc800078e02ff */
[----:B--2---:R-:W-:-:S04]  /*0070*/  IMAD R5, R0, 0x2, R15 ;  /* 0x0000000200057824 */ /* 0x004fc800078e020f */
[----:B---3--:R-:W-:-:S04]  /*0080*/  IMAD.WIDE.U32 R2, R5, 0x4, R2 ;  /* 0x0000000405027825 */ /* 0x008fc800078e0002 */
[----:B------:R-:W-:Y:S02]  /*0090*/  IMAD.WIDE R4, R6, 0x4, R2 ;  /* 0x0000000406047825 */ /* 0x000fe400078e0202 */
[----:B-1----:R-:W2:Y:S04]  /*00a0*/  LDG.E R2, desc[UR6][R2.64] ;  /* 0x0000000602027981 */ /* 0x002ea8000c1e1900 */
[----:B------:R-:W3:Y:S01]  /*00b0*/  LDG.E R4, desc[UR6][R4.64] ;  /* 0x0000000604047981 */ /* 0x000ee2000c1e1900 */
[----:B------:R-:W0:Y:S01]  /*00c0*/  S2UR UR5, SR_CgaCtaId ;  /* 0x00000000000579c3 */ /* 0x000e220000008800 */
[----:B------:R-:W-:Y:S01]  /*00d0*/  UMOV UR4, 0x400 ;  /* 0x0000040000047882 */ /* 0x000fe20000000000 */
[----:B------:R-:W-:Y:S01]  /*00e0*/  HFMA2 R11, -RZ, RZ, 0, 5.9604644775390625e-08 ;  /* 0x00000001ff0b7431 */ /* 0x000fe200000001ff */
[----:B0-----:R-:W-:-:S06]  /*00f0*/  ULEA UR4, UR5, UR4, 0x18 ;  /* 0x0000000405047291 */ /* 0x001fcc000f8ec0ff */
[----:B------:R-:W-:-:S05]  /*0100*/  LEA R7, R15, UR4, 0x2 ;  /* 0x000000040f077c11 */ /* 0x000fca000f8e10ff */
[--C-:B------:R-:W-:Y:S02]  /*0110*/  IMAD R9, R6, 0x4, R7.reuse ;  /* 0x0000000406097824 */ /* 0x100fe400078e0207 */
[----:B------:R-:W-:Y:S01]  /*0120*/  IMAD R0, R15, 0x4, R7 ;  /* 0x000000040f007824 */ /* 0x000fe200078e0207 */
[----:B--2---:R0:W-:Y:S04]  /*0130*/  STS [R7], R2 ;  /* 0x0000000207007388 */ /* 0x0041e80000000800 */
[----:B---3--:R0:W-:Y:S02]  /*0140*/  STS [R9], R4 ;  /* 0x0000000409007388 */ /* 0x0081e40000000800 */
.L_x_0:
[----:B------:R-:W-:Y:S01]  /*0150*/  BAR.SYNC.DEFER_BLOCKING 0x0 ;  /* 0x0000000000007b1d */ /* 0x000fe20000010000 */
[----:B0-----:R-:W-:-:S04]  /*0160*/  IADD3 R2, PT, PT, R11, -0x1, RZ ;  /* 0xffffffff0b027810 */ /* 0x001fc80007ffe0ff */
[----:B------:R-:W-:-:S13]  /*0170*/  LOP3.LUT P0, RZ, R2, R15, RZ, 0xc0, !PT ;  /* 0x0000000f02ff7212 */ /* 0x000fda000780c0ff */
[C---:B------:R-:W-:Y:S01]  /*0180*/  @!P0 IMAD R2, R11.reuse, 0x4, R0 ;  /* 0x000000040b028824 */ /* 0x040fe200078e0200 */
[----:B------:R-:W-:Y:S01]  /*0190*/  SHF.L.U32 R11, R11, 0x1, RZ ;  /* 0x000000010b0b7819 */ /* 0x000fe200000006ff */
[----:B------:R-:W-:Y:S04]  /*01a0*/  @!P0 LDS R3, [R0] ;  /* 0x0000000000038984 */ /* 0x000fe80000000800 */
[----:B------:R-:W0:Y:S02]  /*01b0*/  @!P0 LDS R2, [R2] ;  /* 0x0000000002028984 */ /* 0x000e240000000800 */
[----:B0-----:R-:W-:-:S05]  /*01c0*/  @!P0 IADD3 R3, PT, PT, R2, R3, RZ ;  /* 0x0000000302038210 */ /* 0x001fca0007ffe0ff */
[----:B------:R1:W-:Y:S01]  /*01d0*/  @!P0 STS [R0], R3 ;  /* 0x0000000300008388 */ /* 0x0003e20000000800 */
[----:B------:R-:W-:-:S13]  /*01e0*/  ISETP.GT.U32.AND P0, PT, R11, R6, PT ;  /* 0x000000060b00720c */ /* 0x000fda0003f04070 */
[----:B-1----:R-:W-:Y:S05]  /*01f0*/  @!P0 BRA `(.L_x_0) ;  /* 0xfffffffc00d48947 */ /* 0x002fea000383ffff */
[----:B------:R-:W-:Y:S01]  /*0200*/  BAR.SYNC.DEFER_BLOCKING 0x0 ;  /* 0x0000000000007b1d */ /* 0x000fe20000010000 */
[----:B------:R-:W-:-:S13]  /*0210*/  ISETP.NE.AND P0, PT, R15, RZ, PT ;  /* 0x000000ff0f00720c */ /* 0x000fda0003f05270 */
[----:B------:R-:W-:Y:S05]  /*0220*/  @P0 EXIT ;  /* 0x000000000000094d */ /* 0x000fea0003800000 */
[----:B------:R-:W0:Y:S01]  /*0230*/  S2UR UR5, SR_CgaCtaId ;  /* 0x00000000000579c3 */ /* 0x000e220000008800 */
[----:B------:R-:W-:-:S07]  /*0240*/  UMOV UR4, 0x400 ;  /* 0x0000040000047882 */ /* 0x000fce0000000000 */
[----:B------:R-:W1:Y:S01]  /*0250*/  LDC.64 R2, c[0x0][0x388] ;  /* 0x0000e200ff027b82 */ /* 0x000e620000000a00 */
[----:B0-----:R-:W-:Y:S01]  /*0260*/  ULEA UR4, UR5, UR4, 0x18 ;  /* 0x0000000405047291 */ /* 0x001fe2000f8ec0ff */
[----:B-1----:R-:W-:-:S08]  /*0270*/  IMAD.WIDE.U32 R2, R13, 0x4, R2 ;  /* 0x000000040d027825 */ /* 0x002fd000078e0002 */
[----:B------:R-:W0:Y:S04]  /*0280*/  LDS R5, [UR4] ;  /* 0x00000004ff057984 */ /* 0x000e280008000800 */
[----:B0-----:R-:W-:Y:S01]  /*0290*/  STG.E desc[UR6][R2.64], R5 ;  /* 0x0000000502007986 */ /* 0x001fe2000c101906 */
[----:B------:R-:W-:Y:S05]  /*02a0*/  EXIT ;  /* 0x000000000000794d */ /* 0x000fea0003800000 */
.L_x_1:
[----:B------:R-:W-:-:S00]  /*02b0*/  BRA `(.L_x_1) ;  /* 0xfffffffc00fc7947 */ /* 0x000fc0000383ffff */
[----:B------:R-:W-:-:S00]  /*02c0*/  NOP ;  /* 0x0000000000007918 */ /* 0x000fc00000000000 */
        /* <DEDUP_REMOVED lines=11> */
.L_x_2:


//--------------------- .nv.shared._Z15reduction_naivePKiPii --------------------------
	.section	.nv.shared._Z15reduction_naivePKiPii,"aw",@nobits
	.sectionflags	@""
	.align	4
.nv.shared._Z15reduction_naivePKiPii:
	.zero		1056


//--------------------- .nv.shared.reserved.0     --------------------------
	.section	.nv.shared.reserved.0,"aw",@nobits
	.weak		__nv_reservedSMEM_offset_0_alias
	.size		__nv_reservedSMEM_offset_0_alias, 0, 64
	.other		__nv_reservedSMEM_offset_0_alias,@"STO_CUDA_RESERVED_SHARED STV_DEFAULT"
__nv_reservedSMEM_offset_0_alias:
	.zero		0
	.zero		64


//--------------------- .nv.constant0._Z15reduction_naivePKiPii --------------------------
	.section	.nv.constant0._Z15reduction_naivePKiPii,"a",@progbits
	.sectionflags	@""
	.align	4
.nv.constant0._Z15reduction_naivePKiPii:
	.zero		916


//--------------------- SYMBOLS --------------------------

	.type		.nv.reservedSmem.offset0,@object
	.size		.nv.reservedSmem.offset0,0x4
	.type		.nv.reservedSmem.cap,@object
	.size		.nv.reservedSmem.cap,0x4
